//
// Generated by NVIDIA NVVM Compiler
//
// Compiler Build ID: CL-36424714
// Cuda compilation tools, release 13.0, V13.0.88
// Based on NVVM 20.0.0
//

.version 9.0
.target sm_100
.address_size 64

	// .globl	_Z10add_vectorPdS_S_

.visible .entry _Z10add_vectorPdS_S_(
	.param .u64 .ptr .align 1 _Z10add_vectorPdS_S__param_0,
	.param .u64 .ptr .align 1 _Z10add_vectorPdS_S__param_1,
	.param .u64 .ptr .align 1 _Z10add_vectorPdS_S__param_2
)
{
	.reg .pred 	%p<2>;
	.reg .b32 	%r<5>;
	.reg .b64 	%rd<11>;
	.reg .b64 	%fd<4>;

	ld.param.u64 	%rd1, [_Z10add_vectorPdS_S__param_0];
	ld.param.u64 	%rd2, [_Z10add_vectorPdS_S__param_1];
	ld.param.u64 	%rd3, [_Z10add_vectorPdS_S__param_2];
	mov.u32 	%r2, %tid.x;
	mov.u32 	%r3, %ctaid.x;
	mov.u32 	%r4, %ntid.x;
	mad.lo.s32 	%r1, %r3, %r4, %r2;
	setp.gt.s32 	%p1, %r1, 99999999;
	@%p1 bra 	$L__BB0_2;
	cvta.to.global.u64 	%rd4, %rd2;
	cvta.to.global.u64 	%rd5, %rd3;
	cvta.to.global.u64 	%rd6, %rd1;
	mul.wide.s32 	%rd7, %r1, 8;
	add.s64 	%rd8, %rd4, %rd7;
	ld.global.f64 	%fd1, [%rd8];
	add.s64 	%rd9, %rd5, %rd7;
	ld.global.f64 	%fd2, [%rd9];
	add.f64 	%fd3, %fd1, %fd2;
	add.s64 	%rd10, %rd6, %rd7;
	st.global.f64 	[%rd10], %fd3;
$L__BB0_2:
	ret;

}


// ===== COMPILED SASS (sm_100) =====

	.target	sm_100

	.elftype	@"ET_EXEC"


//--------------------- .note.nv.tkinfo           --------------------------
	.section	.note.nv.tkinfo,"",@"SHT_NOTE"
	.sectionflags	@"SHF_NOTE_NV_TKINFO"
	.tkinfo
        /*0018*/ 	.word	0x00000002
        /*0030*/ 	.string	""
        /*0030*/ 	.string	"ptxas"
        /*0030*/ 	.string	"Cuda compilation tools, release 13.0, V13.0.88"
        /*0030*/ 	.string	"Build cuda_13.0.r13.0/compiler.36424714_0"
        /*0030*/ 	.string	"-arch sm_100 -m 64 "



//--------------------- .note.nv.cuinfo           --------------------------
	.section	.note.nv.cuinfo,"",@"SHT_NOTE"
	.sectionflags	@"SHF_NOTE_NV_CUINFO"
        /*0018*/ 	.short	0x0002
        /*001a*/ 	.short	0x0064
        /*001c*/ 	.short	0x0082
	.zero		2


//--------------------- .nv.info                  --------------------------
	.section	.nv.info,"",@"SHT_CUDA_INFO"
	.align	4


	//----- nvinfo : EIATTR_REGCOUNT
	.align		4
        /*0000*/ 	.byte	0x04, 0x2f
        /*0002*/ 	.short	(.L_1 - .L_0)
	.align		4
.L_0:
        /*0004*/ 	.word	index@(_Z10add_vectorPdS_S_)
        /*0008*/ 	.word	0x0000000e


	//----- nvinfo : EIATTR_FRAME_SIZE
	.align		4
.L_1:
        /*000c*/ 	.byte	0x04, 0x11
        /*000e*/ 	.short	(.L_3 - .L_2)
	.align		4
.L_2:
        /*0010*/ 	.word	index@(_Z10add_vectorPdS_S_)
        /*0014*/ 	.word	0x00000000


	//----- nvinfo : EIATTR_MIN_STACK_SIZE
	.align		4
.L_3:
        /*0018*/ 	.byte	0x04, 0x12
        /*001a*/ 	.short	(.L_5 - .L_4)
	.align		4
.L_4:
        /*001c*/ 	.word	index@(_Z10add_vectorPdS_S_)
        /*0020*/ 	.word	0x00000000
.L_5:


//--------------------- .nv.compat                --------------------------
	.section	.nv.compat,"",@"SHT_CUDA_COMPAT_INFO"
	.align	4
        /*0000*/ 	.byte	0x02, 0x09, 0x00, 0x00, 0x02, 0x02, 0x01, 0x00, 0x02, 0x05, 0x05, 0x00, 0x03, 0x07, 0x01, 0x01
        /*0010*/ 	.byte	0x02, 0x03, 0x00, 0x00, 0x02, 0x06, 0x01, 0x00, 0x04, 0x0b, 0x08, 0x00, 0x01, 0x00, 0x00, 0x00
        /*0020*/ 	.byte	0x00, 0x00, 0x00, 0x00


//--------------------- .nv.info._Z10add_vectorPdS_S_ --------------------------
	.section	.nv.info._Z10add_vectorPdS_S_,"",@"SHT_CUDA_INFO"
	.sectionflags	@""
	.align	4


	//----- nvinfo : EIATTR_CUDA_API_VERSION
	.align		4
        /*0000*/ 	.byte	0x04, 0x37
        /*0002*/ 	.short	(.L_7 - .L_6)
.L_6:
        /*0004*/ 	.word	0x00000082


	//----- nvinfo : EIATTR_KPARAM_INFO
	.align		4
.L_7:
        /*0008*/ 	.byte	0x04, 0x17
        /*000a*/ 	.short	(.L_9 - .L_8)
.L_8:
        /*000c*/ 	.word	0x00000000
        /*0010*/ 	.short	0x0002
        /*0012*/ 	.short	0x0010
        /*0014*/ 	.byte	0x00, 0xf5, 0x21, 0x00


	//----- nvinfo : EIATTR_KPARAM_INFO
	.align		4
.L_9:
        /*0018*/ 	.byte	0x04, 0x17
        /*001a*/ 	.short	(.L_11 - .L_10)
.L_10:
        /*001c*/ 	.word	0x00000000
        /*0020*/ 	.short	0x0001
        /*0022*/ 	.short	0x0008
        /*0024*/ 	.byte	0x00, 0xf5, 0x21, 0x00


	//----- nvinfo : EIATTR_KPARAM_INFO
	.align		4
.L_11:
        /*0028*/ 	.byte	0x04, 0x17
        /*002a*/ 	.short	(.L_13 - .L_12)
.L_12:
        /*002c*/ 	.word	0x00000000
        /*0030*/ 	.short	0x0000
        /*0032*/ 	.short	0x0000
        /*0034*/ 	.byte	0x00, 0xf5, 0x21, 0x00


	//----- nvinfo : EIATTR_SPARSE_MMA_MASK
	.align		4
.L_13:
        /*0038*/ 	.byte	0x03, 0x50
        /*003a*/ 	.short	0x0000


	//----- nvinfo : EIATTR_MAXREG_COUNT
	.align		4
        /*003c*/ 	.byte	0x03, 0x1b
        /*003e*/ 	.short	0x00ff


	//----- nvinfo : EIATTR_MERCURY_ISA_VERSION
	.align		4
        /*0040*/ 	.byte	0x03, 0x5f
        /*0042*/ 	.short	0x0101


	//----- nvinfo : EIATTR_VRC_CTA_INIT_COUNT
	.align		4
        /*0044*/ 	.byte	0x02, 0x4a
	.zero		1
	.zero		1


	//----- nvinfo : EIATTR_EXIT_INSTR_OFFSETS
	.align		4
        /*0048*/ 	.byte	0x04, 0x1c
        /*004a*/ 	.short	(.L_15 - .L_14)


	//   ....[0]....
.L_14:
        /*004c*/ 	.word	0x00000060


	//   ....[1]....
        /*0050*/ 	.word	0x00000120


	//----- nvinfo : EIATTR_CBANK_PARAM_SIZE
	.align		4
.L_15:
        /*0054*/ 	.byte	0x03, 0x19
        /*0056*/ 	.short	0x0018


	//----- nvinfo : EIATTR_PARAM_CBANK
	.align		4
        /*0058*/ 	.byte	0x04, 0x0a
        /*005a*/ 	.short	(.L_17 - .L_16)
	.align		4
.L_16:
        /*005c*/ 	.word	index@(.nv.constant0._Z10add_vectorPdS_S_)
        /*0060*/ 	.short	0x0380
        /*0062*/ 	.short	0x0018


	//----- nvinfo : EIATTR_SW_WAR
	.align		4
.L_17:
        /*0064*/ 	.byte	0x04, 0x36
        /*0066*/ 	.short	(.L_19 - .L_18)
.L_18:
        /*0068*/ 	.word	0x00000008
.L_19:


//--------------------- .nv.callgraph             --------------------------
	.section	.nv.callgraph,"",@"SHT_CUDA_CALLGRAPH"
	.align	4
	.sectionentsize	8
	.align		4
        /*0000*/ 	.word	0x00000000
	.align		4
        /*0004*/ 	.word	0xffffffff
	.align		4
        /*0008*/ 	.word	0x00000000
	.align		4
        /*000c*/ 	.word	0xfffffffe
	.align		4
        /*0010*/ 	.word	0x00000000
	.align		4
        /*0014*/ 	.word	0xfffffffd
	.align		4
        /*0018*/ 	.word	0x00000000
	.align		4
        /*001c*/ 	.word	0xfffffffc


//--------------------- .text._Z10add_vectorPdS_S_ --------------------------
	.section	.text._Z10add_vectorPdS_S_,"ax",@progbits
	.align	128
        .global         _Z10add_vectorPdS_S_
        .type           _Z10add_vectorPdS_S_,@function
        .size           _Z10add_vectorPdS_S_,(.L_x_1 - _Z10add_vectorPdS_S_)
        .other          _Z10add_vectorPdS_S_,@"STO_CUDA_ENTRY STV_DEFAULT"
_Z10add_vectorPdS_S_:
.text._Z10add_vectorPdS_S_:
[----:B------:R-:W-:Y:S01]  /*0000*/  LDC R1, c[0x0][0x37c] ;  /* 0x0000df00ff017b82 */ /* 0x000fe20000000800 */
[----:B------:R-:W0:Y:S07]  /*0010*/  S2R R11, SR_TID.X ;  /* 0x00000000000b7919 */ /* 0x000e2e0000002100 */
[----:B------:R-:W0:Y:S08]  /*0020*/  S2UR UR4, SR_CTAID.X ;  /* 0x00000000000479c3 */ /* 0x000e300000002500 */
[----:B------:R-:W0:Y:S02]  /*0030*/  LDC R0, c[0x0][0x360] ;  /* 0x0000d800ff007b82 */ /* 0x000e240000000800 */
[----:B0-----:R-:W-:-:S05]  /*0040*/  IMAD R11, R0, UR4, R11 ;  /* 0x00000004000b7c24 */ /* 0x001fca000f8e020b */
[----:B------:R-:W-:-:S13]  /*0050*/  ISETP.GT.AND P0, PT, R11, 0x5f5e0ff, PT ;  /* 0x05f5e0ff0b00780c */ /* 0x000fda0003f04270 */
[----:B------:R-:W-:Y:S05]  /*0060*/  @P0 EXIT ;  /* 0x000000000000094d */ /* 0x000fea0003800000 */
[----:B------:R-:W0:Y:S01]  /*0070*/  LDC.64 R2, c[0x0][0x388] ;  /* 0x0000e200ff027b82 */ /* 0x000e220000000a00 */
[----:B------:R-:W1:Y:S07]  /*0080*/  LDCU.64 UR4, c[0x0][0x358] ;  /* 0x00006b00ff0477ac */ /* 0x000e6e0008000a00 */
[----:B------:R-:W2:Y:S08]  /*0090*/  LDC.64 R4, c[0x0][0x390] ;  /* 0x0000e400ff047b82 */ /* 0x000eb00000000a00 */
[----:B------:R-:W3:Y:S01]  /*00a0*/  LDC.64 R8, c[0x0][0x380] ;  /* 0x0000e000ff087b82 */ /* 0x000ee20000000a00 */
[----:B0-----:R-:W-:-:S06]  /*00b0*/  IMAD.WIDE R2, R11, 0x8, R2 ;  /* 0x000000080b027825 */ /* 0x001fcc00078e0202 */
[----:B-1----:R-:W4:Y:S01]  /*00c0*/  LDG.E.64 R2, desc[UR4][R2.64] ;  /* 0x0000000402027981 */ /* 0x002f22000c1e1b00 */
[----:B--2---:R-:W-:-:S06]  /*00d0*/  IMAD.WIDE R4, R11, 0x8, R4 ;  /* 0x000000080b047825 */ /* 0x004fcc00078e0204 */
[----:B------:R-:W4:Y:S01]  /*00e0*/  LDG.E.64 R4, desc[UR4][R4.64] ;  /* 0x0000000404047981 */ /* 0x000f22000c1e1b00 */
[----:B---3--:R-:W-:Y:S01]  /*00f0*/  IMAD.WIDE R8, R11, 0x8, R8 ;  /* 0x000000080b087825 */ /* 0x008fe200078e0208 */
[----:B----4-:R-:W-:-:S07]  /*0100*/  DADD R6, R2, R4 ;  /* 0x0000000002067229 */ /* 0x010fce0000000004 */
[----:B------:R-:W-:Y:S01]  /*0110*/  STG.E.64 desc[UR4][R8.64], R6 ;  /* 0x0000000608007986 */ /* 0x000fe2000c101b04 */
[----:B------:R-:W-:Y:S05]  /*0120*/  EXIT ;  /* 0x000000000000794d */ /* 0x000fea0003800000 */
.L_x_0:
[----:B------:R-:W-:-:S00]  /*0130*/  BRA `(.L_x_0) ;  /* 0xfffffffc00fc7947 */ /* 0x000fc0000383ffff */
[----:B------:R-:W-:-:S00]  /*0140*/  NOP ;  /* 0x0000000000007918 */ /* 0x000fc00000000000 */
        /* <DEDUP_REMOVED lines=11> */
.L_x_1:


//--------------------- .nv.shared.reserved.0     --------------------------
	.section	.nv.shared.reserved.0,"aw",@nobits
	.weak		__nv_reservedSMEM_offset_0_alias
	.size		__nv_reservedSMEM_offset_0_alias, 0, 64
	.other		__nv_reservedSMEM_offset_0_alias,@"STO_CUDA_RESERVED_SHARED STV_DEFAULT"
__nv_reservedSMEM_offset_0_alias:
	.zero		0
	.zero		64


//--------------------- .nv.constant0._Z10add_vectorPdS_S_ --------------------------
	.section	.nv.constant0._Z10add_vectorPdS_S_,"a",@progbits
	.sectionflags	@""
	.align	4
.nv.constant0._Z10add_vectorPdS_S_:
	.zero		920


//--------------------- SYMBOLS --------------------------

	.type		.nv.reservedSmem.offset0,@object
	.size		.nv.reservedSmem.offset0,0x4
